	.headerflags	@"EF_CUDA_TEXMODE_UNIFIED EF_CUDA_64BIT_ADDRESS EF_CUDA_SM75 EF_CUDA_VIRTUAL_SM(EF_CUDA_SM75)"
	.elftype	@"ET_EXEC"


//--------------------- .nv.info                  --------------------------
	.section	.nv.info,"",@"SHT_CUDA_INFO"
	.align	4


	//----- nvinfo : EIATTR_REGCOUNT
	.align		4
        /*0000*/ 	.byte	0x04, 0x2f
        /*0002*/ 	.short	(.L_1 - .L_0)
	.align		4
.L_0:
        /*0004*/ 	.word	index@(_rope_embedding)
        /*0008*/ 	.word	0x0000001a


	//----- nvinfo : EIATTR_MIN_STACK_SIZE
	.align		4
.L_1:
        /*000c*/ 	.byte	0x04, 0x12
        /*000e*/ 	.short	(.L_3 - .L_2)
	.align		4
.L_2:
        /*0010*/ 	.word	index@(_rope_embedding)
        /*0014*/ 	.word	0x00000000


	//----- nvinfo : EIATTR_FRAME_SIZE
	.align		4
.L_3:
        /*0018*/ 	.byte	0x04, 0x11
        /*001a*/ 	.short	(.L_5 - .L_4)
	.align		4
.L_4:
        /*001c*/ 	.word	index@(_rope_embedding)
        /*0020*/ 	.word	0x00000000


	//----- nvinfo : EIATTR_MIN_STACK_SIZE
	.align		4
.L_5:
        /*0024*/ 	.byte	0x04, 0x12
        /*0026*/ 	.short	(.L_7 - .L_6)
	.align		4
.L_6:
        /*0028*/ 	.word	index@(_rope_embedding)
        /*002c*/ 	.word	0x00000000
.L_7:


//--------------------- .nv.info._rope_embedding  --------------------------
	.section	.nv.info._rope_embedding,"",@"SHT_CUDA_INFO"
	.sectionflags	@""
	.align	4


	//----- nvinfo : EIATTR_SW_WAR
	.align		4
        /*0000*/ 	.byte	0x04, 0x36
        /*0002*/ 	.short	(.L_9 - .L_8)
.L_8:
        /*0004*/ 	.word	0x00000001


	//----- nvinfo : EIATTR_CUDA_API_VERSION
	.align		4
.L_9:
        /*0008*/ 	.byte	0x04, 0x37
        /*000a*/ 	.short	(.L_11 - .L_10)
.L_10:
        /*000c*/ 	.word	0x0000007c


	//----- nvinfo : EIATTR_PARAM_CBANK
	.align		4
.L_11:
        /*0010*/ 	.byte	0x04, 0x0a
        /*0012*/ 	.short	(.L_13 - .L_12)
	.align		4
.L_12:
        /*0014*/ 	.word	index@(.nv.constant0._rope_embedding)
        /*0018*/ 	.short	0x0160
        /*001a*/ 	.short	0x0030


	//----- nvinfo : EIATTR_CBANK_PARAM_SIZE
	.align		4
.L_13:
        /*001c*/ 	.byte	0x03, 0x19
        /*001e*/ 	.short	0x0030


	//----- nvinfo : EIATTR_KPARAM_INFO
	.align		4
        /*0020*/ 	.byte	0x04, 0x17
        /*0022*/ 	.short	(.L_15 - .L_14)
.L_14:
        /*0024*/ 	.word	0x00000000
        /*0028*/ 	.short	0x0006
        /*002a*/ 	.short	0x002c
        /*002c*/ 	.byte	0x00, 0xf0, 0x11, 0x00


	//----- nvinfo : EIATTR_KPARAM_INFO
	.align		4
.L_15:
        /*0030*/ 	.byte	0x04, 0x17
        /*0032*/ 	.short	(.L_17 - .L_16)
.L_16:
        /*0034*/ 	.word	0x00000000
        /*0038*/ 	.short	0x0005
        /*003a*/ 	.short	0x0028
        /*003c*/ 	.byte	0x00, 0xf0, 0x11, 0x00


	//----- nvinfo : EIATTR_KPARAM_INFO
	.align		4
.L_17:
        /*0040*/ 	.byte	0x04, 0x17
        /*0042*/ 	.short	(.L_19 - .L_18)
.L_18:
        /*0044*/ 	.word	0x00000000
        /*0048*/ 	.short	0x0004
        /*004a*/ 	.short	0x0020
        /*004c*/ 	.byte	0x00, 0xf0, 0x21, 0x00


	//----- nvinfo : EIATTR_KPARAM_INFO
	.align		4
.L_19:
        /*0050*/ 	.byte	0x04, 0x17
        /*0052*/ 	.short	(.L_21 - .L_20)
.L_20:
        /*0054*/ 	.word	0x00000000
        /*0058*/ 	.short	0x0003
        /*005a*/ 	.short	0x0018
        /*005c*/ 	.byte	0x00, 0xf0, 0x11, 0x00


	//----- nvinfo : EIATTR_KPARAM_INFO
	.align		4
.L_21:
        /*0060*/ 	.byte	0x04, 0x17
        /*0062*/ 	.short	(.L_23 - .L_22)
.L_22:
        /*0064*/ 	.word	0x00000000
        /*0068*/ 	.short	0x0002
        /*006a*/ 	.short	0x0010
        /*006c*/ 	.byte	0x00, 0xf0, 0x21, 0x00


	//----- nvinfo : EIATTR_KPARAM_INFO
	.align		4
.L_23:
        /*0070*/ 	.byte	0x04, 0x17
        /*0072*/ 	.short	(.L_25 - .L_24)
.L_24:
        /*0074*/ 	.word	0x00000000
        /*0078*/ 	.short	0x0001
        /*007a*/ 	.short	0x0008
        /*007c*/ 	.byte	0x00, 0xf0, 0x11, 0x00


	//----- nvinfo : EIATTR_KPARAM_INFO
	.align		4
.L_25:
        /*0080*/ 	.byte	0x04, 0x17
        /*0082*/ 	.short	(.L_27 - .L_26)
.L_26:
        /*0084*/ 	.word	0x00000000
        /*0088*/ 	.short	0x0000
        /*008a*/ 	.short	0x0000
        /*008c*/ 	.byte	0x00, 0xf0, 0x21, 0x00


	//----- nvinfo : EIATTR_MAXREG_COUNT
	.align		4
.L_27:
        /*0090*/ 	.byte	0x03, 0x1b
        /*0092*/ 	.short	0x00ff


	//----- nvinfo : EIATTR_EXIT_INSTR_OFFSETS
	.align		4
        /*0094*/ 	.byte	0x04, 0x1c
        /*0096*/ 	.short	(.L_29 - .L_28)


	//   ....[0]....
.L_28:
        /*0098*/ 	.word	0x00000180


	//   ....[1]....
        /*009c*/ 	.word	0x000009c0


	//   ....[2]....
        /*00a0*/ 	.word	0x00000ad0


	//----- nvinfo : EIATTR_MAX_THREADS
	.align		4
.L_29:
        /*00a4*/ 	.byte	0x04, 0x05
        /*00a6*/ 	.short	(.L_31 - .L_30)
.L_30:
        /*00a8*/ 	.word	0x00000080
        /*00ac*/ 	.word	0x00000001
        /*00b0*/ 	.word	0x00000001
.L_31:


//--------------------- .nv.callgraph             --------------------------
	.section	.nv.callgraph,"",@"SHT_CUDA_CALLGRAPH"
	.align	4
	.sectionentsize	8
	.align		4
        /*0000*/ 	.word	0x00000000
	.align		4
        /*0004*/ 	.word	0xffffffff
	.align		4
        /*0008*/ 	.word	0x00000000
	.align		4
        /*000c*/ 	.word	0xfffffffe
	.align		4
        /*0010*/ 	.word	0x00000000
	.align		4
        /*0014*/ 	.word	0xfffffffd
	.align		4
        /*0018*/ 	.word	0x00000000
	.align		4
        /*001c*/ 	.word	0xfffffffc


//--------------------- .nv.rel.action            --------------------------
	.section	.nv.rel.action,"",@"SHT_CUDA_RELOCINFO"
	.align	8
	.sectionentsize	8
        /*0000*/ 	.byte	0x73, 0x00, 0x00, 0x00, 0x00, 0x00, 0x00, 0x00, 0x00, 0x00, 0x00, 0x11, 0x25, 0x00, 0x05, 0x36


//--------------------- .nv.constant0._rope_embedding --------------------------
	.section	.nv.constant0._rope_embedding,"a",@progbits
	.sectionflags	@""
	.align	4
.nv.constant0._rope_embedding:
	.zero		400


//--------------------- .text._rope_embedding     --------------------------
	.section	.text._rope_embedding,"ax",@progbits
	.sectioninfo	@"SHI_REGISTERS=26"
	.align	128
        .global         _rope_embedding
        .type           _rope_embedding,@function
        .size           _rope_embedding,(.L_x_4 - _rope_embedding)
        .other          _rope_embedding,@"STO_CUDA_ENTRY STV_DEFAULT"
_rope_embedding:
.text._rope_embedding:
[----:B------:R-:W-:Y:S02]  /*0000*/  MOV R1, c[0x0][0x28] ;  /* 0x00000a0000017a02 */ /* 0x000fe40000000f00 */
[----:B------:R-:W-:Y:S01]  /*0010*/  IABS R5, c[0x0][0x18c] ;  /* 0x0000630000057a13 */ /* 0x000fe20000000000 */
[----:B------:R-:W0:Y:S04]  /*0020*/  S2R R13, SR_CTAID.X ;  /* 0x00000000000d7919 */ /* 0x000e280000002500 */
[----:B------:R-:W1:Y:S01]  /*0030*/  S2R R6, SR_CTAID.Y ;  /* 0x0000000000067919 */ /* 0x000e620000002600 */
[----:B------:R-:W2:Y:S08]  /*0040*/  I2F.RP R0, R5 ;  /* 0x0000000500007306 */ /* 0x000eb00000209400 */
[----:B--2---:R-:W2:Y:S02]  /*0050*/  MUFU.RCP R0, R0 ;  /* 0x0000000000007308 */ /* 0x004ea40000001000 */
[----:B--2---:R-:W-:-:S02]  /*0060*/  IADD3 R2, R0, 0xffffffe, RZ ;  /* 0x0ffffffe00027810 */ /* 0x004fc40007ffe0ff */
[----:B0-----:R-:W-:-:S04]  /*0070*/  IABS R0, R13 ;  /* 0x0000000d00007213 */ /* 0x001fc80000000000 */
[----:B------:R0:W2:Y:S02]  /*0080*/  F2I.FTZ.U32.TRUNC.NTZ R3, R2 ;  /* 0x0000000200037305 */ /* 0x0000a4000021f000 */
[----:B0-----:R-:W-:Y:S02]  /*0090*/  MOV R2, RZ ;  /* 0x000000ff00027202 */ /* 0x001fe40000000f00 */
[----:B--2---:R-:W-:-:S05]  /*00a0*/  IADD3 R4, RZ, -R3, RZ ;  /* 0x80000003ff047210 */ /* 0x004fca0007ffe0ff */
[----:B------:R-:W-:-:S04]  /*00b0*/  IMAD R7, R4, R5, RZ ;  /* 0x0000000504077224 */ /* 0x000fc800078e02ff */
[----:B------:R-:W-:-:S06]  /*00c0*/  IMAD.HI.U32 R3, R3, R7, R2 ;  /* 0x0000000703037227 */ /* 0x000fcc00078e0002 */
[----:B------:R-:W-:-:S05]  /*00d0*/  IMAD.HI.U32 R3, R3, R0, RZ ;  /* 0x0000000003037227 */ /* 0x000fca00078e00ff */
[----:B------:R-:W-:-:S05]  /*00e0*/  IADD3 R3, -R3, RZ, RZ ;  /* 0x000000ff03037210 */ /* 0x000fca0007ffe1ff */
[----:B------:R-:W-:Y:S01]  /*00f0*/  IMAD R2, R5, R3, R0 ;  /* 0x0000000305027224 */ /* 0x000fe200078e0200 */
[----:B-1----:R-:W-:-:S04]  /*0100*/  SHF.L.U32 R3, R6, 0x2, RZ ;  /* 0x0000000206037819 */ /* 0x002fc800000006ff */
[----:B------:R-:W-:Y:S02]  /*0110*/  IADD3 R0, R3, 0x4, RZ ;  /* 0x0000000403007810 */ /* 0x000fe40007ffe0ff */
[----:B------:R-:W-:Y:S02]  /*0120*/  ISETP.GT.U32.AND P0, PT, R5, R2, PT ;  /* 0x000000020500720c */ /* 0x000fe40003f04070 */
[----:B------:R-:W-:-:S04]  /*0130*/  IMNMX R0, R0, 0x8, PT ;  /* 0x0000000800007817 */ /* 0x000fc80003800200 */
[----:B------:R-:W-:-:S06]  /*0140*/  ISETP.GE.AND P1, PT, R3, R0, PT ;  /* 0x000000000300720c */ /* 0x000fcc0003f26270 */
[----:B------:R-:W-:Y:S02]  /*0150*/  @!P0 IADD3 R2, R2, -R5, RZ ;  /* 0x8000000502028210 */ /* 0x000fe40007ffe0ff */
[----:B------:R-:W-:Y:S02]  /*0160*/  ISETP.GE.AND P0, PT, R13, RZ, PT ;  /* 0x000000ff0d00720c */ /* 0x000fe40003f06270 */
[----:B------:R-:W-:Y:S02]  /*0170*/  ISETP.GT.U32.AND P2, PT, R5, R2, PT ;  /* 0x000000020500720c */ /* 0x000fe40003f44070 */
[----:B------:R-:W-:Y:S10]  /*0180*/  @P1 EXIT ;  /* 0x000000000000194d */ /* 0x000ff40003800000 */
[----:B------:R-:W0:Y:S01]  /*0190*/  S2R R11, SR_TID.X ;  /* 0x00000000000b7919 */ /* 0x000e220000002100 */
[----:B------:R-:W-:Y:S02]  /*01a0*/  ISETP.NE.AND P1, PT, RZ, c[0x0][0x18c], PT ;  /* 0x00006300ff007a0c */ /* 0x000fe40003f25270 */
[----:B------:R-:W-:Y:S02]  /*01b0*/  @!P2 IADD3 R2, R2, -R5, RZ ;  /* 0x800000050202a210 */ /* 0x000fe40007ffe0ff */
[----:B------:R-:W-:-:S02]  /*01c0*/  MOV R9, 0x4 ;  /* 0x0000000400097802 */ /* 0x000fc40000000f00 */
[----:B------:R-:W-:Y:S02]  /*01d0*/  @!P0 IADD3 R2, -R2, RZ, RZ ;  /* 0x000000ff02028210 */ /* 0x000fe40007ffe1ff */
[----:B------:R-:W-:-:S04]  /*01e0*/  IADD3 R10, R0, -R3, RZ ;  /* 0x80000003000a7210 */ /* 0x000fc80007ffe0ff */
[----:B------:R-:W-:Y:S02]  /*01f0*/  @!P1 LOP3.LUT R2, RZ, c[0x0][0x18c], RZ, 0x33, !PT ;  /* 0x00006300ff029a12 */ /* 0x000fe400078e33ff */
[----:B------:R-:W-:-:S03]  /*0200*/  ISETP.GT.AND P1, PT, R10, 0x3, PT ;  /* 0x000000030a00780c */ /* 0x000fc60003f24270 */
[C---:B------:R-:W-:Y:S02]  /*0210*/  IMAD R4, R2.reuse, c[0x0][0x188], RZ ;  /* 0x0000620002047a24 */ /* 0x040fe400078e02ff */
[----:B------:R-:W-:Y:S01]  /*0220*/  IMAD R8, R2, c[0x0][0x178], RZ ;  /* 0x00005e0002087a24 */ /* 0x000fe200078e02ff */
[----:B------:R-:W-:Y:S01]  /*0230*/  SHF.L.U32 R2, R6, 0xa, RZ ;  /* 0x0000000a06027819 */ /* 0x000fe200000006ff */
[----:B------:R-:W-:Y:S01]  /*0240*/  IMAD.WIDE R4, R4, R9, c[0x0][0x180] ;  /* 0x0000600004047625 */ /* 0x000fe200078e0209 */
[----:B0-----:R-:W-:-:S03]  /*0250*/  LOP3.LUT R11, R11, 0x7f, RZ, 0xc0, !PT ;  /* 0x0000007f0b0b7812 */ /* 0x001fc600078ec0ff */
[----:B------:R-:W-:-:S04]  /*0260*/  IMAD.WIDE R8, R8, R9, c[0x0][0x170] ;  /* 0x00005c0008087625 */ /* 0x000fc800078e0209 */
[----:B------:R-:W-:-:S04]  /*0270*/  IMAD.WIDE.U32 R6, R11, 0x4, R4 ;  /* 0x000000040b067825 */ /* 0x000fc800078e0004 */
[----:B------:R-:W-:-:S04]  /*0280*/  IMAD.WIDE.U32 R8, R11, 0x4, R8 ;  /* 0x000000040b087825 */ /* 0x000fc800078e0008 */
[----:B------:R-:W-:-:S04]  /*0290*/  IMAD R2, R13, c[0x0][0x168], R2 ;  /* 0x00005a000d027a24 */ /* 0x000fc800078e0202 */
[----:B------:R0:W5:Y:S01]  /*02a0*/  LDG.E.SYS R4, [R8] ;  /* 0x0000000008047381 */ /* 0x00016200001ee900 */
[----:B------:R-:W-:-:S03]  /*02b0*/  IADD3 R5, R11, R2, RZ ;  /* 0x000000020b057210 */ /* 0x000fc60007ffe0ff */
[----:B------:R0:W5:Y:S01]  /*02c0*/  LDG.E.SYS R2, [R6] ;  /* 0x0000000006027381 */ /* 0x00016200001ee900 */
[----:B------:R-:W-:Y:S01]  /*02d0*/  PLOP3.LUT P0, PT, PT, PT, PT, 0x80, 0x0 ;  /* 0x000000000000781c */ /* 0x000fe20003f0f070 */
[----:B------:R-:W-:Y:S05]  /*02e0*/  @!P1 BRA `(.L_x_0) ;  /* 0x0000046000009947 */ /* 0x000fea0003800000 */
[----:B------:R-:W-:Y:S02]  /*02f0*/  PLOP3.LUT P0, PT, PT, PT, PT, 0x8, 0x0 ;  /* 0x000000000000781c */ /* 0x000fe40003f0e170 */
[----:B0-----:R-:W-:-:S04]  /*0300*/  IADD3 R6, R0, -0x3, RZ ;  /* 0xfffffffd00067810 */ /* 0x001fc80007ffe0ff */
.L_x_1:
[----:B------:R-:W-:Y:S02]  /*0310*/  MOV R23, 0x2 ;  /* 0x0000000200177802 */ /* 0x000fe40000000f00 */
[----:B-1----:R-:W-:-:S03]  /*0320*/  IADD3 R10, R5, 0x80, RZ ;  /* 0x00000080050a7810 */ /* 0x002fc60007ffe0ff */
[----:B------:R-:W-:-:S04]  /*0330*/  IMAD.WIDE R8, R5, R23, c[0x0][0x160] ;  /* 0x0000580005087625 */ /* 0x000fc800078e0217 */
[----:B------:R-:W-:-:S04]  /*0340*/  IMAD.WIDE R10, R10, R23, c[0x0][0x160] ;  /* 0x000058000a0a7625 */ /* 0x000fc800078e0217 */
[----:B------:R-:W2:Y:S04]  /*0350*/  LDG.E.U16.SYS R7, [R8] ;  /* 0x0000000008077381 */ /* 0x000ea800001ee500 */
[----:B------:R-:W3:Y:S01]  /*0360*/  LDG.E.U16.SYS R12, [R10] ;  /* 0x000000000a0c7381 */ /* 0x000ee200001ee500 */
[----:B------:R-:W-:-:S05]  /*0370*/  IADD3 R14, R5, 0x180, RZ ;  /* 0x00000180050e7810 */ /* 0x000fca0007ffe0ff */
[----:B------:R-:W-:Y:S01]  /*0380*/  IMAD.WIDE R14, R14, R23, c[0x0][0x160] ;  /* 0x000058000e0e7625 */ /* 0x000fe200078e0217 */
[----:B--2---:R-:W-:Y:S02]  /*0390*/  HADD2.F32 R7, R7.H0_H0, -RZ.H0_H0 ;  /* 0xa00000ff07077230 */ /* 0x004fe40000004800 */
[----:B---3--:R-:W-:-:S08]  /*03a0*/  HADD2.F32 R13, R12.H0_H0, -RZ.H0_H0 ;  /* 0xa00000ff0c0d7230 */ /* 0x008fd00000004800 */
[-C--:B-----5:R-:W-:Y:S02]  /*03b0*/  FMUL R12, R2, R13.reuse ;  /* 0x0000000d020c7220 */ /* 0x0a0fe40000400000 */
[C---:B------:R-:W-:Y:S02]  /*03c0*/  FMUL R13, R4.reuse, R13 ;  /* 0x0000000d040d7220 */ /* 0x040fe40000400000 */
[-C--:B------:R-:W-:Y:S02]  /*03d0*/  FFMA R16, R4, R7.reuse, -R12 ;  /* 0x0000000704107223 */ /* 0x080fe4000000080c */
[----:B------:R-:W-:-:S04]  /*03e0*/  FFMA R7, R2, R7, R13 ;  /* 0x0000000702077223 */ /* 0x000fc8000000000d */
[----:B------:R-:W0:Y:S08]  /*03f0*/  F2F.F16.F32 R17, R16 ;  /* 0x0000001000117304 */ /* 0x000e300000200800 */
[----:B------:R-:W1:Y:S01]  /*0400*/  F2F.F16.F32 R7, R7 ;  /* 0x0000000700077304 */ /* 0x000e620000200800 */
[----:B------:R-:W-:-:S05]  /*0410*/  IADD3 R12, R5, 0x100, RZ ;  /* 0x00000100050c7810 */ /* 0x000fca0007ffe0ff */
[----:B------:R-:W-:Y:S01]  /*0420*/  IMAD.WIDE R12, R12, R23, c[0x0][0x160] ;  /* 0x000058000c0c7625 */ /* 0x000fe200078e0217 */
[----:B0-----:R-:W-:Y:S04]  /*0430*/  STG.E.U16.SYS [R8], R17 ;  /* 0x0000001108007386 */ /* 0x001fe8000010e500 */
[----:B-1----:R0:W-:Y:S04]  /*0440*/  STG.E.U16.SYS [R10], R7 ;  /* 0x000000070a007386 */ /* 0x0021e8000010e500 */
[----:B------:R-:W2:Y:S04]  /*0450*/  LDG.E.U16.SYS R19, [R14] ;  /* 0x000000000e137381 */ /* 0x000ea800001ee500 */
[----:B------:R-:W3:Y:S01]  /*0460*/  LDG.E.U16.SYS R18, [R12] ;  /* 0x000000000c127381 */ /* 0x000ee200001ee500 */
[----:B0-----:R-:W-:-:S02]  /*0470*/  IADD3 R10, R5, 0x280, RZ ;  /* 0x00000280050a7810 */ /* 0x001fc40007ffe0ff */
[----:B------:R-:W-:-:S03]  /*0480*/  IADD3 R8, R5, 0x200, RZ ;  /* 0x0000020005087810 */ /* 0x000fc60007ffe0ff */
[----:B------:R-:W-:-:S04]  /*0490*/  IMAD.WIDE R10, R10, R23, c[0x0][0x160] ;  /* 0x000058000a0a7625 */ /* 0x000fc800078e0217 */
[----:B------:R-:W-:Y:S01]  /*04a0*/  IMAD.WIDE R8, R8, R23, c[0x0][0x160] ;  /* 0x0000580008087625 */ /* 0x000fe200078e0217 */
[----:B--2---:R-:W-:Y:S02]  /*04b0*/  HADD2.F32 R21, R19.H0_H0, -RZ.H0_H0 ;  /* 0xa00000ff13157230 */ /* 0x004fe40000004800 */
[----:B---3--:R-:W-:-:S06]  /*04c0*/  HADD2.F32 R19, R18.H0_H0, -RZ.H0_H0 ;  /* 0xa00000ff12137230 */ /* 0x008fcc0000004800 */
[-C--:B------:R-:W-:Y:S02]  /*04d0*/  FMUL R16, R2, R21.reuse ;  /* 0x0000001502107220 */ /* 0x080fe40000400000 */
[C---:B------:R-:W-:Y:S02]  /*04e0*/  FMUL R18, R4.reuse, R21 ;  /* 0x0000001504127220 */ /* 0x040fe40000400000 */
[-C--:B------:R-:W-:Y:S02]  /*04f0*/  FFMA R16, R4, R19.reuse, -R16 ;  /* 0x0000001304107223 */ /* 0x080fe40000000810 */
[----:B------:R-:W-:-:S04]  /*0500*/  FFMA R18, R2, R19, R18 ;  /* 0x0000001302127223 */ /* 0x000fc80000000012 */
[----:B------:R-:W0:Y:S08]  /*0510*/  F2F.F16.F32 R21, R16 ;  /* 0x0000001000157304 */ /* 0x000e300000200800 */
[----:B------:R-:W1:Y:S01]  /*0520*/  F2F.F16.F32 R17, R18 ;  /* 0x0000001200117304 */ /* 0x000e620000200800 */
        /* <DEDUP_REMOVED lines=16> */
[----:B0-----:R0:W-:Y:S04]  /*0630*/  STG.E.U16.SYS [R8], R19 ;  /* 0x0000001308007386 */ /* 0x0011e8000010e500 */
[----:B-1----:R1:W-:Y:S04]  /*0640*/  STG.E.U16.SYS [R10], R7 ;  /* 0x000000070a007386 */ /* 0x0023e8000010e500 */
[----:B------:R-:W2:Y:S04]  /*0650*/  LDG.E.U16.SYS R20, [R14] ;  /* 0x000000000e147381 */ /* 0x000ea800001ee500 */
[----:B------:R-:W3:Y:S01]  /*0660*/  LDG.E.U16.SYS R17, [R12] ;  /* 0x000000000c117381 */ /* 0x000ee200001ee500 */
[----:B------:R-:W-:-:S04]  /*0670*/  IADD3 R3, R3, 0x4, RZ ;  /* 0x0000000403037810 */ /* 0x000fc80007ffe0ff */
[----:B------:R-:W-:Y:S02]  /*0680*/  ISETP.GE.AND P1, PT, R3, R6, PT ;  /* 0x000000060300720c */ /* 0x000fe40003f26270 */
[----:B------:R-:W-:Y:S01]  /*0690*/  IADD3 R5, R5, 0x400, RZ ;  /* 0x0000040005057810 */ /* 0x000fe20007ffe0ff */
[----:B--2---:R-:W-:Y:S02]  /*06a0*/  HADD2.F32 R21, R20.H0_H0, -RZ.H0_H0 ;  /* 0xa00000ff14157230 */ /* 0x004fe40000004800 */
[----:B---3--:R-:W-:-:S06]  /*06b0*/  HADD2.F32 R17, R17.H0_H0, -RZ.H0_H0 ;  /* 0xa00000ff11117230 */ /* 0x008fcc0000004800 */
[-C--:B------:R-:W-:Y:S02]  /*06c0*/  FMUL R16, R2, R21.reuse ;  /* 0x0000001502107220 */ /* 0x080fe40000400000 */
[C---:B------:R-:W-:Y:S02]  /*06d0*/  FMUL R18, R4.reuse, R21 ;  /* 0x0000001504127220 */ /* 0x040fe40000400000 */
[-C--:B------:R-:W-:Y:S02]  /*06e0*/  FFMA R16, R4, R17.reuse, -R16 ;  /* 0x0000001104107223 */ /* 0x080fe40000000810 */
[----:B------:R-:W-:-:S04]  /*06f0*/  FFMA R18, R2, R17, R18 ;  /* 0x0000001102127223 */ /* 0x000fc80000000012 */
[----:B------:R-:W2:Y:S08]  /*0700*/  F2F.F16.F32 R21, R16 ;  /* 0x0000001000157304 */ /* 0x000eb00000200800 */
[----:B0-----:R-:W0:Y:S01]  /*0710*/  F2F.F16.F32 R9, R18 ;  /* 0x0000001200097304 */ /* 0x001e220000200800 */
[----:B--2---:R1:W-:Y:S04]  /*0720*/  STG.E.U16.SYS [R12], R21 ;  /* 0x000000150c007386 */ /* 0x0043e8000010e500 */
[----:B0-----:R1:W-:Y:S01]  /*0730*/  STG.E.U16.SYS [R14], R9 ;  /* 0x000000090e007386 */ /* 0x0013e2000010e500 */
[----:B------:R-:W-:Y:S05]  /*0740*/  @!P1 BRA `(.L_x_1) ;  /* 0xfffffbc000009947 */ /* 0x000fea000383ffff */
.L_x_0:
[----:B0-----:R-:W-:-:S04]  /*0750*/  IADD3 R6, R0, -R3, RZ ;  /* 0x8000000300067210 */ /* 0x001fc80007ffe0ff */
[----:B------:R-:W-:-:S12]  /*0760*/  ISETP.GT.AND P1, PT, R6, 0x1, PT ;  /* 0x000000010600780c */ /* 0x000fd80003f24270 */
[----:B------:R-:W-:Y:S05]  /*0770*/  @!P1 BRA `(.L_x_2) ;  /* 0x0000023000009947 */ /* 0x000fea0003800000 */
[----:B------:R-:W-:Y:S02]  /*0780*/  MOV R19, 0x2 ;  /* 0x0000000200137802 */ /* 0x000fe40000000f00 */
[----:B------:R-:W-:-:S03]  /*0790*/  IADD3 R8, R5, 0x80, RZ ;  /* 0x0000008005087810 */ /* 0x000fc60007ffe0ff */
[----:B-1----:R-:W-:-:S04]  /*07a0*/  IMAD.WIDE R6, R5, R19, c[0x0][0x160] ;  /* 0x0000580005067625 */ /* 0x002fc800078e0213 */
[----:B------:R-:W-:-:S04]  /*07b0*/  IMAD.WIDE R8, R8, R19, c[0x0][0x160] ;  /* 0x0000580008087625 */ /* 0x000fc800078e0213 */
[----:B------:R-:W2:Y:S04]  /*07c0*/  LDG.E.U16.SYS R10, [R6] ;  /* 0x00000000060a7381 */ /* 0x000ea800001ee500 */
[----:B------:R-:W3:Y:S01]  /*07d0*/  LDG.E.U16.SYS R11, [R8] ;  /* 0x00000000080b7381 */ /* 0x000ee200001ee500 */
[----:B------:R-:W-:Y:S01]  /*07e0*/  IADD3 R12, R5, 0x180, RZ ;  /* 0x00000180050c7810 */ /* 0x000fe20007ffe0ff */
[----:B---3--:R-:W-:Y:S02]  /*07f0*/  HADD2.F32 R13, R11.H0_H0, -RZ.H0_H0 ;  /* 0xa00000ff0b0d7230 */ /* 0x008fe40000004800 */
[----:B--2---:R-:W-:-:S06]  /*0800*/  HADD2.F32 R11, R10.H0_H0, -RZ.H0_H0 ;  /* 0xa00000ff0a0b7230 */ /* 0x004fcc0000004800 */
[-C--:B-----5:R-:W-:Y:S02]  /*0810*/  FMUL R10, R2, R13.reuse ;  /* 0x0000000d020a7220 */ /* 0x0a0fe40000400000 */
[C---:B------:R-:W-:Y:S02]  /*0820*/  FMUL R13, R4.reuse, R13 ;  /* 0x0000000d040d7220 */ /* 0x040fe40000400000 */
[-C--:B------:R-:W-:Y:S02]  /*0830*/  FFMA R14, R4, R11.reuse, -R10 ;  /* 0x0000000b040e7223 */ /* 0x080fe4000000080a */
[----:B------:R-:W-:-:S04]  /*0840*/  FFMA R16, R2, R11, R13 ;  /* 0x0000000b02107223 */ /* 0x000fc8000000000d */
[----:B------:R-:W0:Y:S08]  /*0850*/  F2F.F16.F32 R15, R14 ;  /* 0x0000000e000f7304 */ /* 0x000e300000200800 */
[----:B------:R-:W1:Y:S01]  /*0860*/  F2F.F16.F32 R17, R16 ;  /* 0x0000001000117304 */ /* 0x000e620000200800 */
[----:B------:R-:W-:Y:S01]  /*0870*/  IADD3 R10, R5, 0x100, RZ ;  /* 0x00000100050a7810 */ /* 0x000fe20007ffe0ff */
[----:B------:R-:W-:-:S04]  /*0880*/  IMAD.WIDE R12, R12, R19, c[0x0][0x160] ;  /* 0x000058000c0c7625 */ /* 0x000fc800078e0213 */
[----:B------:R-:W-:Y:S01]  /*0890*/  IMAD.WIDE R10, R10, R19, c[0x0][0x160] ;  /* 0x000058000a0a7625 */ /* 0x000fe200078e0213 */
[----:B0-----:R0:W-:Y:S04]  /*08a0*/  STG.E.U16.SYS [R6], R15 ;  /* 0x0000000f06007386 */ /* 0x0011e8000010e500 */
[----:B-1----:R1:W-:Y:S04]  /*08b0*/  STG.E.U16.SYS [R8], R17 ;  /* 0x0000001108007386 */ /* 0x0023e8000010e500 */
[----:B------:R-:W2:Y:S04]  /*08c0*/  LDG.E.U16.SYS R19, [R12] ;  /* 0x000000000c137381 */ /* 0x000ea800001ee500 */
[----:B------:R-:W3:Y:S01]  /*08d0*/  LDG.E.U16.SYS R18, [R10] ;  /* 0x000000000a127381 */ /* 0x000ee200001ee500 */
[----:B------:R-:W-:-:S02]  /*08e0*/  PLOP3.LUT P0, PT, PT, PT, PT, 0x8, 0x0 ;  /* 0x000000000000781c */ /* 0x000fc40003f0e170 */
[----:B------:R-:W-:Y:S02]  /*08f0*/  IADD3 R3, R3, 0x2, RZ ;  /* 0x0000000203037810 */ /* 0x000fe40007ffe0ff */
        /* <DEDUP_REMOVED lines=10> */
[----:B0-----:R1:W-:Y:S02]  /*09a0*/  STG.E.U16.SYS [R12], R7 ;  /* 0x000000070c007386 */ /* 0x0013e4000010e500 */
.L_x_2:
[----:B------:R-:W-:-:S12]  /*09b0*/  ISETP.LT.OR P0, PT, R3, R0, P0 ;  /* 0x000000000300720c */ /* 0x000fd80000701670 */
[----:B------:R-:W-:Y:S05]  /*09c0*/  @!P0 EXIT ;  /* 0x000000000000894d */ /* 0x000fea0003800000 */
[----:B-1----:R-:W-:Y:S02]  /*09d0*/  IADD3 R8, R5, 0x80, RZ ;  /* 0x0000008005087810 */ /* 0x002fe40007ffe0ff */
[----:B------:R-:W-:-:S05]  /*09e0*/  MOV R6, 0x2 ;  /* 0x0000000200067802 */ /* 0x000fca0000000f00 */
[----:B------:R-:W-:-:S04]  /*09f0*/  IMAD.WIDE R8, R8, R6, c[0x0][0x160] ;  /* 0x0000580008087625 */ /* 0x000fc800078e0206 */
[----:B------:R-:W-:-:S04]  /*0a00*/  IMAD.WIDE R6, R5, R6, c[0x0][0x160] ;  /* 0x0000580005067625 */ /* 0x000fc800078e0206 */
[----:B------:R-:W2:Y:S04]  /*0a10*/  LDG.E.U16.SYS R3, [R8] ;  /* 0x0000000008037381 */ /* 0x000ea800001ee500 */
[----:B------:R-:W3:Y:S01]  /*0a20*/  LDG.E.U16.SYS R0, [R6] ;  /* 0x0000000006007381 */ /* 0x000ee200001ee500 */
[----:B--2---:R-:W-:Y:S02]  /*0a30*/  HADD2.F32 R5, R3.H0_H0, -RZ.H0_H0 ;  /* 0xa00000ff03057230 */ /* 0x004fe40000004800 */
[----:B---3--:R-:W-:-:S06]  /*0a40*/  HADD2.F32 R3, R0.H0_H0, -RZ.H0_H0 ;  /* 0xa00000ff00037230 */ /* 0x008fcc0000004800 */
[----:B-----5:R-:W-:-:S04]  /*0a50*/  FMUL R0, R2, R5 ;  /* 0x0000000502007220 */ /* 0x020fc80000400000 */
[C---:B------:R-:W-:Y:S02]  /*0a60*/  FFMA R0, R4.reuse, R3, -R0 ;  /* 0x0000000304007223 */ /* 0x040fe40000000800 */
[----:B------:R-:W-:-:S04]  /*0a70*/  FMUL R4, R4, R5 ;  /* 0x0000000504047220 */ /* 0x000fc80000400000 */
[----:B------:R-:W-:Y:S01]  /*0a80*/  FFMA R4, R2, R3, R4 ;  /* 0x0000000302047223 */ /* 0x000fe20000000004 */
[----:B------:R-:W0:Y:S08]  /*0a90*/  F2F.F16.F32 R5, R0 ;  /* 0x0000000000057304 */ /* 0x000e300000200800 */
[----:B------:R-:W1:Y:S01]  /*0aa0*/  F2F.F16.F32 R3, R4 ;  /* 0x0000000400037304 */ /* 0x000e620000200800 */
[----:B0-----:R-:W-:Y:S04]  /*0ab0*/  STG.E.U16.SYS [R6], R5 ;  /* 0x0000000506007386 */ /* 0x001fe8000010e500 */
[----:B-1----:R-:W-:Y:S01]  /*0ac0*/  STG.E.U16.SYS [R8], R3 ;  /* 0x0000000308007386 */ /* 0x002fe2000010e500 */
[----:B------:R-:W-:Y:S05]  /*0ad0*/  EXIT ;  /* 0x000000000000794d */ /* 0x000fea0003800000 */
.L_x_3:
[----:B------:R-:W-:-:S00]  /*0ae0*/  BRA `(.L_x_3) ;  /* 0xfffffff000007947 */ /* 0x000fc0000383ffff */
[----:B------:R-:W-:-:S00]  /*0af0*/  NOP ;  /* 0x0000000000007918 */ /* 0x000fc00000000000 */
.L_x_4:
